	.headerflags	@"EF_CUDA_TEXMODE_UNIFIED EF_CUDA_64BIT_ADDRESS EF_CUDA_ACCELERATORS EF_CUDA_SM90 EF_CUDA_VIRTUAL_SM(EF_CUDA_SM90)"
	.elftype	@"ET_EXEC"


//--------------------- .nv.info                  --------------------------
	.section	.nv.info,"",@"SHT_CUDA_INFO"
	.align	4


	//----- nvinfo : EIATTR_REGCOUNT
	.align		4
        /*0000*/ 	.byte	0x04, 0x2f
        /*0002*/ 	.short	(.L_3 - .L_2)
	.align		4
.L_2:
        /*0004*/ 	.word	index@(triton_poi_fused__native_batch_norm_legit_no_training_relu_6)
        /*0008*/ 	.word	0x00000012


	//----- nvinfo : EIATTR_MIN_STACK_SIZE
	.align		4
.L_3:
        /*000c*/ 	.byte	0x04, 0x12
        /*000e*/ 	.short	(.L_5 - .L_4)
	.align		4
.L_4:
        /*0010*/ 	.word	index@(triton_poi_fused__native_batch_norm_legit_no_training_relu_6)
        /*0014*/ 	.word	0x00000000


	//----- nvinfo : EIATTR_FRAME_SIZE
	.align		4
.L_5:
        /*0018*/ 	.byte	0x04, 0x11
        /*001a*/ 	.short	(.L_7 - .L_6)
	.align		4
.L_6:
        /*001c*/ 	.word	index@(triton_poi_fused__native_batch_norm_legit_no_training_relu_6)
        /*0020*/ 	.word	0x00000000


	//----- nvinfo : EIATTR_MIN_STACK_SIZE
	.align		4
.L_7:
        /*0024*/ 	.byte	0x04, 0x12
        /*0026*/ 	.short	(.L_9 - .L_8)
	.align		4
.L_8:
        /*0028*/ 	.word	index@(triton_poi_fused__native_batch_norm_legit_no_training_relu_6)
        /*002c*/ 	.word	0x00000000
.L_9:


//--------------------- .nv.info.triton_poi_fused__native_batch_norm_legit_no_training_relu_6 --------------------------
	.section	.nv.info.triton_poi_fused__native_batch_norm_legit_no_training_relu_6,"",@"SHT_CUDA_INFO"
	.sectionflags	@""
	.align	4


	//----- nvinfo : EIATTR_CUDA_API_VERSION
	.align		4
        /*0000*/ 	.byte	0x04, 0x37
        /*0002*/ 	.short	(.L_11 - .L_10)
.L_10:
        /*0004*/ 	.word	0x0000007c


	//----- nvinfo : EIATTR_KPARAM_INFO
	.align		4
.L_11:
        /*0008*/ 	.byte	0x04, 0x17
        /*000a*/ 	.short	(.L_13 - .L_12)
.L_12:
        /*000c*/ 	.word	0x00000000
        /*0010*/ 	.short	0x0006
        /*0012*/ 	.short	0x0030
        /*0014*/ 	.byte	0x00, 0xf0, 0x11, 0x00


	//----- nvinfo : EIATTR_KPARAM_INFO
	.align		4
.L_13:
        /*0018*/ 	.byte	0x04, 0x17
        /*001a*/ 	.short	(.L_15 - .L_14)
.L_14:
        /*001c*/ 	.word	0x00000000
        /*0020*/ 	.short	0x0005
        /*0022*/ 	.short	0x0028
        /*0024*/ 	.byte	0x00, 0xf4, 0x21, 0x00


	//----- nvinfo : EIATTR_KPARAM_INFO
	.align		4
.L_15:
        /*0028*/ 	.byte	0x04, 0x17
        /*002a*/ 	.short	(.L_17 - .L_16)
.L_16:
        /*002c*/ 	.word	0x00000000
        /*0030*/ 	.short	0x0004
        /*0032*/ 	.short	0x0020
        /*0034*/ 	.byte	0x00, 0xf4, 0x21, 0x00


	//----- nvinfo : EIATTR_KPARAM_INFO
	.align		4
.L_17:
        /*0038*/ 	.byte	0x04, 0x17
        /*003a*/ 	.short	(.L_19 - .L_18)
.L_18:
        /*003c*/ 	.word	0x00000000
        /*0040*/ 	.short	0x0003
        /*0042*/ 	.short	0x0018
        /*0044*/ 	.byte	0x00, 0xf4, 0x21, 0x00


	//----- nvinfo : EIATTR_KPARAM_INFO
	.align		4
.L_19:
        /*0048*/ 	.byte	0x04, 0x17
        /*004a*/ 	.short	(.L_21 - .L_20)
.L_20:
        /*004c*/ 	.word	0x00000000
        /*0050*/ 	.short	0x0002
        /*0052*/ 	.short	0x0010
        /*0054*/ 	.byte	0x00, 0xf4, 0x21, 0x00


	//----- nvinfo : EIATTR_KPARAM_INFO
	.align		4
.L_21:
        /*0058*/ 	.byte	0x04, 0x17
        /*005a*/ 	.short	(.L_23 - .L_22)
.L_22:
        /*005c*/ 	.word	0x00000000
        /*0060*/ 	.short	0x0001
        /*0062*/ 	.short	0x0008
        /*0064*/ 	.byte	0x00, 0xf4, 0x21, 0x00


	//----- nvinfo : EIATTR_KPARAM_INFO
	.align		4
.L_23:
        /*0068*/ 	.byte	0x04, 0x17
        /*006a*/ 	.short	(.L_25 - .L_24)
.L_24:
        /*006c*/ 	.word	0x00000000
        /*0070*/ 	.short	0x0000
        /*0072*/ 	.short	0x0000
        /*0074*/ 	.byte	0x00, 0xf4, 0x21, 0x00


	//----- nvinfo : EIATTR_SPARSE_MMA_MASK
	.align		4
.L_25:
        /*0078*/ 	.byte	0x03, 0x50
        /*007a*/ 	.short	0x0000


	//----- nvinfo : EIATTR_MAXREG_COUNT
	.align		4
        /*007c*/ 	.byte	0x03, 0x1b
        /*007e*/ 	.short	0x00ff


	//----- nvinfo : EIATTR_EXIT_INSTR_OFFSETS
	.align		4
        /*0080*/ 	.byte	0x04, 0x1c
        /*0082*/ 	.short	(.L_27 - .L_26)


	//   ....[0]....
.L_26:
        /*0084*/ 	.word	0x000003d0


	//----- nvinfo : EIATTR_REQNTID
	.align		4
.L_27:
        /*0088*/ 	.byte	0x04, 0x10
        /*008a*/ 	.short	(.L_29 - .L_28)
.L_28:
        /*008c*/ 	.word	0x00000100
        /*0090*/ 	.word	0x00000001
        /*0094*/ 	.word	0x00000001


	//----- nvinfo : EIATTR_CBANK_PARAM_SIZE
	.align		4
.L_29:
        /*0098*/ 	.byte	0x03, 0x19
        /*009a*/ 	.short	0x0034


	//----- nvinfo : EIATTR_PARAM_CBANK
	.align		4
        /*009c*/ 	.byte	0x04, 0x0a
        /*009e*/ 	.short	(.L_31 - .L_30)
	.align		4
.L_30:
        /*00a0*/ 	.word	index@(.nv.constant0.triton_poi_fused__native_batch_norm_legit_no_training_relu_6)
        /*00a4*/ 	.short	0x0210
        /*00a6*/ 	.short	0x0034


	//----- nvinfo : EIATTR_SW_WAR
	.align		4
.L_31:
        /*00a8*/ 	.byte	0x04, 0x36
        /*00aa*/ 	.short	(.L_33 - .L_32)
.L_32:
        /*00ac*/ 	.word	0x00000008
.L_33:


//--------------------- .nv.callgraph             --------------------------
	.section	.nv.callgraph,"",@"SHT_CUDA_CALLGRAPH"
	.align	4
	.sectionentsize	8
	.align		4
        /*0000*/ 	.word	0x00000000
	.align		4
        /*0004*/ 	.word	0xffffffff
	.align		4
        /*0008*/ 	.word	0x00000000
	.align		4
        /*000c*/ 	.word	0xfffffffe
	.align		4
        /*0010*/ 	.word	0x00000000
	.align		4
        /*0014*/ 	.word	0xfffffffd
	.align		4
        /*0018*/ 	.word	0x00000000
	.align		4
        /*001c*/ 	.word	0xfffffffc


//--------------------- .nv.constant4             --------------------------
	.section	.nv.constant4,"a",@progbits
	.align	8
	.align		8
.nv.constant4:
        /*0000*/ 	.dword	_$_str
	.align		8
        /*0008*/ 	.dword	_$_str_$_2


//--------------------- .text.triton_poi_fused__native_batch_norm_legit_no_training_relu_6 --------------------------
	.section	.text.triton_poi_fused__native_batch_norm_legit_no_training_relu_6,"ax",@progbits
	.align	128
        .global         triton_poi_fused__native_batch_norm_legit_no_training_relu_6
        .type           triton_poi_fused__native_batch_norm_legit_no_training_relu_6,@function
        .size           triton_poi_fused__native_batch_norm_legit_no_training_relu_6,(.L_x_1 - triton_poi_fused__native_batch_norm_legit_no_training_relu_6)
        .other          triton_poi_fused__native_batch_norm_legit_no_training_relu_6,@"STO_CUDA_ENTRY STV_DEFAULT"
triton_poi_fused__native_batch_norm_legit_no_training_relu_6:
.text.triton_poi_fused__native_batch_norm_legit_no_training_relu_6:
[----:B------:R-:W-:Y:S01]  /*0000*/  LDC R1, c[0x0][0x28] ;  /* 0x00000a00ff017b82 */ /* 0x000fe20000000800 */
[----:B------:R-:W1:Y:S07]  /*0010*/  S2R R0, SR_TID.X ;  /* 0x0000000000007919 */ /* 0x000e6e0000002100 */
[----:B------:R-:W2:Y:S01]  /*0020*/  LDC.64 R2, c[0x0][0x220] ;  /* 0x00008800ff027b82 */ /* 0x000ea20000000a00 */
[----:B------:R-:W-:Y:S01]  /*0030*/  ULDC.64 UR4, c[0x0][0x208] ;  /* 0x0000820000047ab9 */ /* 0x000fe20000000a00 */
[----:B------:R-:W3:Y:S06]  /*0040*/  S2R R7, SR_CTAID.X ;  /* 0x0000000000077919 */ /* 0x000eec0000002500 */
[----:B------:R-:W4:Y:S08]  /*0050*/  LDC.64 R8, c[0x0][0x228] ;  /* 0x00008a00ff087b82 */ /* 0x000f300000000a00 */
[----:B------:R-:W5:Y:S01]  /*0060*/  LDC.64 R10, c[0x0][0x230] ;  /* 0x00008c00ff0a7b82 */ /* 0x000f620000000a00 */
[----:B-1----:R-:W-:-:S02]  /*0070*/  SHF.L.U32 R0, R0, 0x1, RZ ;  /* 0x0000000100007819 */ /* 0x002fc400000006ff */
[----:B---3--:R-:W-:Y:S02]  /*0080*/  SHF.R.S32.HI R5, RZ, 0x16, R7 ;  /* 0x00000016ff057819 */ /* 0x008fe40000011407 */
[----:B------:R-:W-:Y:S02]  /*0090*/  LOP3.LUT R0, R0, 0x1fe, RZ, 0xc0, !PT ;  /* 0x000001fe00007812 */ /* 0x000fe400078ec0ff */
[----:B------:R-:W-:Y:S02]  /*00a0*/  SGXT R5, R5, 0x1 ;  /* 0x000000010505781a */ /* 0x000fe40000000200 */
[----:B------:R-:W-:Y:S02]  /*00b0*/  LEA R0, R7, R0, 0x9 ;  /* 0x0000000007007211 */ /* 0x000fe400078e48ff */
[----:B------:R-:W1:Y:S02]  /*00c0*/  LDC.64 R6, c[0x0][0x218] ;  /* 0x00008600ff067b82 */ /* 0x000e640000000a00 */
[----:B------:R-:W-:-:S04]  /*00d0*/  LEA.HI R5, R5, R0, RZ, 0x7 ;  /* 0x0000000005057211 */ /* 0x000fc800078f38ff */
[----:B------:R-:W-:-:S04]  /*00e0*/  LOP3.LUT R5, R5, 0xffffff80, RZ, 0xc0, !PT ;  /* 0xffffff8005057812 */ /* 0x000fc800078ec0ff */
[----:B------:R-:W-:Y:S02]  /*00f0*/  IADD3 R13, R0, -R5, RZ ;  /* 0x80000005000d7210 */ /* 0x000fe40007ffe0ff */
[----:B------:R-:W3:Y:S03]  /*0100*/  LDC.64 R4, c[0x0][0x210] ;  /* 0x00008400ff047b82 */ /* 0x000ee60000000a00 */
[----:B--2---:R-:W-:-:S06]  /*0110*/  IMAD.WIDE R2, R13, 0x4, R2 ;  /* 0x000000040d027825 */ /* 0x004fcc00078e0202 */
[----:B------:R-:W2:Y:S01]  /*0120*/  LDG.E.EL.64 R2, desc[UR4][R2.64] ;  /* 0x0000000402027981 */ /* 0x000ea2000c2e1b00 */
[----:B-1----:R-:W-:-:S04]  /*0130*/  IMAD.WIDE R6, R13, 0x4, R6 ;  /* 0x000000040d067825 */ /* 0x002fc800078e0206 */
[C---:B----4-:R-:W-:Y:S02]  /*0140*/  IMAD.WIDE R8, R13.reuse, 0x4, R8 ;  /* 0x000000040d087825 */ /* 0x050fe400078e0208 */
[----:B------:R-:W4:Y:S02]  /*0150*/  LDG.E.EL.64 R6, desc[UR4][R6.64] ;  /* 0x0000000406067981 */ /* 0x000f24000c2e1b00 */
[----:B-----5:R-:W-:Y:S02]  /*0160*/  IMAD.WIDE R10, R13, 0x4, R10 ;  /* 0x000000040d0a7825 */ /* 0x020fe400078e020a */
[----:B------:R-:W5:Y:S02]  /*0170*/  LDG.E.EL.64 R8, desc[UR4][R8.64] ;  /* 0x0000000408087981 */ /* 0x000f64000c2e1b00 */
[----:B---3--:R-:W-:Y:S02]  /*0180*/  IMAD.WIDE R4, R0, 0x4, R4 ;  /* 0x0000000400047825 */ /* 0x008fe400078e0204 */
[----:B------:R-:W5:Y:S04]  /*0190*/  LDG.E.EL.64 R10, desc[UR4][R10.64] ;  /* 0x000000040a0a7981 */ /* 0x000f68000c2e1b00 */
[----:B------:R-:W4:Y:S01]  /*01a0*/  LDG.E.64 R4, desc[UR4][R4.64] ;  /* 0x0000000404047981 */ /* 0x000f22000c1e1b00 */
[----:B------:R-:W-:Y:S01]  /*01b0*/  HFMA2.MMA R14, -RZ, RZ, 1.625, 0 ;  /* 0x3e800000ff0e7435 */ /* 0x000fe200000001ff */
[----:B--2---:R-:W-:Y:S01]  /*01c0*/  FADD R2, R2, 9.9999997473787516356e-06 ;  /* 0x3727c5ac02027421 */ /* 0x004fe20000000000 */
[----:B------:R-:W-:-:S03]  /*01d0*/  FADD R3, R3, 9.9999997473787516356e-06 ;  /* 0x3727c5ac03037421 */ /* 0x000fc60000000000 */
[----:B------:R-:W1:Y:S08]  /*01e0*/  MUFU.SQRT R12, R2 ;  /* 0x00000002000c7308 */ /* 0x000e700000002000 */
[----:B------:R2:W3:Y:S01]  /*01f0*/  MUFU.SQRT R13, R3 ;  /* 0x00000003000d7308 */ /* 0x0004e20000002000 */
[C---:B-1----:R-:W-:Y:S02]  /*0200*/  FSETP.GT.AND P0, PT, R12.reuse, 8.50705917302346158658e+37, PT ;  /* 0x7e8000000c00780b */ /* 0x042fe40003f04000 */
[----:B------:R-:W-:Y:S01]  /*0210*/  FSETP.GEU.AND P2, PT, R12, 1.175494350822287508e-38, PT ;  /* 0x008000000c00780b */ /* 0x000fe20003f4e000 */
[----:B--2---:R-:W1:Y:S01]  /*0220*/  LDC.64 R2, c[0x0][0x238] ;  /* 0x00008e00ff027b82 */ /* 0x004e620000000a00 */
[----:B---3--:R-:W-:-:S02]  /*0230*/  FSETP.GT.AND P1, PT, R13, 8.50705917302346158658e+37, PT ;  /* 0x7e8000000d00780b */ /* 0x008fc40003f24000 */
[----:B------:R-:W-:-:S07]  /*0240*/  FSETP.GEU.AND P3, PT, R13, 1.175494350822287508e-38, PT ;  /* 0x008000000d00780b */ /* 0x000fce0003f6e000 */
[----:B------:R-:W-:-:S04]  /*0250*/  @P0 FMUL R12, R12, 0.25 ;  /* 0x3e8000000c0c0820 */ /* 0x000fc80000400000 */
[----:B------:R-:W-:Y:S01]  /*0260*/  @!P2 FMUL R12, R12, 16777216 ;  /* 0x4b8000000c0ca820 */ /* 0x000fe20000400000 */
[----:B------:R-:W-:-:S04]  /*0270*/  @P1 FMUL R13, R13, 0.25 ;  /* 0x3e8000000d0d1820 */ /* 0x000fc80000400000 */
[----:B------:R-:W-:Y:S01]  /*0280*/  @!P3 FMUL R13, R13, 16777216 ;  /* 0x4b8000000d0db820 */ /* 0x000fe20000400000 */
[----:B------:R-:W2:Y:S01]  /*0290*/  MUFU.RCP R12, R12 ;  /* 0x0000000c000c7308 */ /* 0x000ea20000001000 */
[----:B------:R-:W-:-:S07]  /*02a0*/  FSEL R15, R14, 1, P0 ;  /* 0x3f8000000e0f7808 */ /* 0x000fce0000000000 */
[----:B------:R-:W3:Y:S01]  /*02b0*/  MUFU.RCP R13, R13 ;  /* 0x0000000d000d7308 */ /* 0x000ee20000001000 */
[----:B------:R-:W-:Y:S01]  /*02c0*/  FSEL R14, R14, 1, P1 ;  /* 0x3f8000000e0e7808 */ /* 0x000fe20000800000 */
[----:B------:R-:W-:-:S04]  /*02d0*/  @!P2 FMUL R15, R15, 16777216 ;  /* 0x4b8000000f0fa820 */ /* 0x000fc80000400000 */
[----:B------:R-:W-:Y:S01]  /*02e0*/  @!P3 FMUL R14, R14, 16777216 ;  /* 0x4b8000000e0eb820 */ /* 0x000fe20000400000 */
[----:B----4-:R-:W-:Y:S01]  /*02f0*/  FADD R5, R5, -R7 ;  /* 0x8000000705057221 */ /* 0x010fe20000000000 */
[----:B------:R-:W-:Y:S01]  /*0300*/  FADD R4, R4, -R6 ;  /* 0x8000000604047221 */ /* 0x000fe20000000000 */
[----:B--2---:R-:W-:Y:S01]  /*0310*/  FMUL R15, R12, R15 ;  /* 0x0000000f0c0f7220 */ /* 0x004fe20000400000 */
[----:B---3--:R-:W-:-:S03]  /*0320*/  FMUL R14, R13, R14 ;  /* 0x0000000e0d0e7220 */ /* 0x008fc60000400000 */
[----:B------:R-:W-:Y:S01]  /*0330*/  FMUL R15, R4, R15 ;  /* 0x0000000f040f7220 */ /* 0x000fe20000400000 */
[----:B------:R-:W-:-:S03]  /*0340*/  FMUL R14, R5, R14 ;  /* 0x0000000e050e7220 */ /* 0x000fc60000400000 */
[----:B-----5:R-:W-:Y:S01]  /*0350*/  FFMA R8, R8, R15, R10 ;  /* 0x0000000f08087223 */ /* 0x020fe2000000000a */
[----:B------:R-:W-:-:S04]  /*0360*/  FFMA R9, R9, R14, R11 ;  /* 0x0000000e09097223 */ /* 0x000fc8000000000b */
[----:B------:R-:W-:Y:S02]  /*0370*/  FSETP.GEU.AND P0, PT, R8, RZ, PT ;  /* 0x000000ff0800720b */ /* 0x000fe40003f0e000 */
[C---:B------:R-:W-:Y:S01]  /*0380*/  FSETP.GEU.AND P1, PT, R9.reuse, RZ, PT ;  /* 0x000000ff0900720b */ /* 0x040fe20003f2e000 */
[----:B-1----:R-:W-:Y:S01]  /*0390*/  IMAD.WIDE R2, R0, 0x4, R2 ;  /* 0x0000000400027825 */ /* 0x002fe200078e0202 */
[----:B------:R-:W-:Y:S02]  /*03a0*/  FSEL R8, R8, RZ, P0 ;  /* 0x000000ff08087208 */ /* 0x000fe40000000000 */
[----:B------:R-:W-:-:S05]  /*03b0*/  FSEL R9, R9, RZ, P1 ;  /* 0x000000ff09097208 */ /* 0x000fca0000800000 */
[----:B------:R-:W-:Y:S01]  /*03c0*/  STG.E.64 desc[UR4][R2.64], R8 ;  /* 0x0000000802007986 */ /* 0x000fe2000c101b04 */
[----:B------:R-:W-:Y:S05]  /*03d0*/  EXIT ;  /* 0x000000000000794d */ /* 0x000fea0003800000 */
.L_x_0:
[----:B------:R-:W-:-:S00]  /*03e0*/  BRA `(.L_x_0) ;  /* 0xfffffffc00fc7947 */ /* 0x000fc0000383ffff */
[----:B------:R-:W-:-:S00]  /*03f0*/  NOP ;  /* 0x0000000000007918 */ /* 0x000fc00000000000 */
        /* <DEDUP_REMOVED lines=8> */
.L_x_1:


//--------------------- .nv.global.init           --------------------------
	.section	.nv.global.init,"aw",@progbits
.nv.global.init:
	.type		_$_str,@object
	.size		_$_str,(_$_str_$_2 - _$_str)
_$_str:
        /*0000*/ 	.byte	0x5f, 0x5f, 0x43, 0x55, 0x44, 0x41, 0x5f, 0x46, 0x54, 0x5a, 0x00
	.type		_$_str_$_2,@object
	.size		_$_str_$_2,(.L_1 - _$_str_$_2)
_$_str_$_2:
        /*000b*/ 	.byte	0x5f, 0x5f, 0x43, 0x55, 0x44, 0x41, 0x5f, 0x50, 0x52, 0x45, 0x43, 0x5f, 0x53, 0x51, 0x52, 0x54
        /*001b*/ 	.byte	0x00
.L_1:


//--------------------- .nv.constant0.triton_poi_fused__native_batch_norm_legit_no_training_relu_6 --------------------------
	.section	.nv.constant0.triton_poi_fused__native_batch_norm_legit_no_training_relu_6,"a",@progbits
	.sectionflags	@""
	.align	4
.nv.constant0.triton_poi_fused__native_batch_norm_legit_no_training_relu_6:
	.zero		580
